	.headerflags	@"EF_CUDA_TEXMODE_UNIFIED EF_CUDA_64BIT_ADDRESS EF_CUDA_ACCELERATORS EF_CUDA_SM90 EF_CUDA_VIRTUAL_SM(EF_CUDA_SM90)"
	.elftype	@"ET_EXEC"


//--------------------- .nv.info                  --------------------------
	.section	.nv.info,"",@"SHT_CUDA_INFO"
	.align	4


	//----- nvinfo : EIATTR_REGCOUNT
	.align		4
        /*0000*/ 	.byte	0x04, 0x2f
        /*0002*/ 	.short	(.L_2 - .L_1)
	.align		4
.L_1:
        /*0004*/ 	.word	index@(triton_poi_fused_mul_tanh_1)
        /*0008*/ 	.word	0x0000000c


	//----- nvinfo : EIATTR_MIN_STACK_SIZE
	.align		4
.L_2:
        /*000c*/ 	.byte	0x04, 0x12
        /*000e*/ 	.short	(.L_4 - .L_3)
	.align		4
.L_3:
        /*0010*/ 	.word	index@(triton_poi_fused_mul_tanh_1)
        /*0014*/ 	.word	0x00000000


	//----- nvinfo : EIATTR_FRAME_SIZE
	.align		4
.L_4:
        /*0018*/ 	.byte	0x04, 0x11
        /*001a*/ 	.short	(.L_6 - .L_5)
	.align		4
.L_5:
        /*001c*/ 	.word	index@(triton_poi_fused_mul_tanh_1)
        /*0020*/ 	.word	0x00000000


	//----- nvinfo : EIATTR_MIN_STACK_SIZE
	.align		4
.L_6:
        /*0024*/ 	.byte	0x04, 0x12
        /*0026*/ 	.short	(.L_8 - .L_7)
	.align		4
.L_7:
        /*0028*/ 	.word	index@(triton_poi_fused_mul_tanh_1)
        /*002c*/ 	.word	0x00000000
.L_8:


//--------------------- .nv.info.triton_poi_fused_mul_tanh_1 --------------------------
	.section	.nv.info.triton_poi_fused_mul_tanh_1,"",@"SHT_CUDA_INFO"
	.sectionflags	@""
	.align	4


	//----- nvinfo : EIATTR_CUDA_API_VERSION
	.align		4
        /*0000*/ 	.byte	0x04, 0x37
        /*0002*/ 	.short	(.L_10 - .L_9)
.L_9:
        /*0004*/ 	.word	0x0000007c


	//----- nvinfo : EIATTR_KPARAM_INFO
	.align		4
.L_10:
        /*0008*/ 	.byte	0x04, 0x17
        /*000a*/ 	.short	(.L_12 - .L_11)
.L_11:
        /*000c*/ 	.word	0x00000000
        /*0010*/ 	.short	0x0002
        /*0012*/ 	.short	0x0010
        /*0014*/ 	.byte	0x00, 0xf0, 0x11, 0x00


	//----- nvinfo : EIATTR_KPARAM_INFO
	.align		4
.L_12:
        /*0018*/ 	.byte	0x04, 0x17
        /*001a*/ 	.short	(.L_14 - .L_13)
.L_13:
        /*001c*/ 	.word	0x00000000
        /*0020*/ 	.short	0x0001
        /*0022*/ 	.short	0x0008
        /*0024*/ 	.byte	0x00, 0xf4, 0x21, 0x00


	//----- nvinfo : EIATTR_KPARAM_INFO
	.align		4
.L_14:
        /*0028*/ 	.byte	0x04, 0x17
        /*002a*/ 	.short	(.L_16 - .L_15)
.L_15:
        /*002c*/ 	.word	0x00000000
        /*0030*/ 	.short	0x0000
        /*0032*/ 	.short	0x0000
        /*0034*/ 	.byte	0x00, 0xf4, 0x21, 0x00


	//----- nvinfo : EIATTR_SPARSE_MMA_MASK
	.align		4
.L_16:
        /*0038*/ 	.byte	0x03, 0x50
        /*003a*/ 	.short	0x0000


	//----- nvinfo : EIATTR_MAXREG_COUNT
	.align		4
        /*003c*/ 	.byte	0x03, 0x1b
        /*003e*/ 	.short	0x00ff


	//----- nvinfo : EIATTR_EXIT_INSTR_OFFSETS
	.align		4
        /*0040*/ 	.byte	0x04, 0x1c
        /*0042*/ 	.short	(.L_18 - .L_17)


	//   ....[0]....
.L_17:
        /*0044*/ 	.word	0x000003f0


	//   ....[1]....
        /*0048*/ 	.word	0x00000430


	//----- nvinfo : EIATTR_REQNTID
	.align		4
.L_18:
        /*004c*/ 	.byte	0x04, 0x10
        /*004e*/ 	.short	(.L_20 - .L_19)
.L_19:
        /*0050*/ 	.word	0x00000080
        /*0054*/ 	.word	0x00000001
        /*0058*/ 	.word	0x00000001


	//----- nvinfo : EIATTR_CRS_STACK_SIZE
	.align		4
.L_20:
        /*005c*/ 	.byte	0x04, 0x1e
        /*005e*/ 	.short	(.L_22 - .L_21)
.L_21:
        /*0060*/ 	.word	0x00000000


	//----- nvinfo : EIATTR_CBANK_PARAM_SIZE
	.align		4
.L_22:
        /*0064*/ 	.byte	0x03, 0x19
        /*0066*/ 	.short	0x0014


	//----- nvinfo : EIATTR_PARAM_CBANK
	.align		4
        /*0068*/ 	.byte	0x04, 0x0a
        /*006a*/ 	.short	(.L_24 - .L_23)
	.align		4
.L_23:
        /*006c*/ 	.word	index@(.nv.constant0.triton_poi_fused_mul_tanh_1)
        /*0070*/ 	.short	0x0210
        /*0072*/ 	.short	0x0014


	//----- nvinfo : EIATTR_SW_WAR
	.align		4
.L_24:
        /*0074*/ 	.byte	0x04, 0x36
        /*0076*/ 	.short	(.L_26 - .L_25)
.L_25:
        /*0078*/ 	.word	0x00000008
.L_26:


//--------------------- .nv.callgraph             --------------------------
	.section	.nv.callgraph,"",@"SHT_CUDA_CALLGRAPH"
	.align	4
	.sectionentsize	8
	.align		4
        /*0000*/ 	.word	0x00000000
	.align		4
        /*0004*/ 	.word	0xffffffff
	.align		4
        /*0008*/ 	.word	0x00000000
	.align		4
        /*000c*/ 	.word	0xfffffffe
	.align		4
        /*0010*/ 	.word	0x00000000
	.align		4
        /*0014*/ 	.word	0xfffffffd
	.align		4
        /*0018*/ 	.word	0x00000000
	.align		4
        /*001c*/ 	.word	0xfffffffc


//--------------------- .nv.constant4             --------------------------
	.section	.nv.constant4,"a",@progbits
	.align	8
	.align		8
.nv.constant4:
        /*0000*/ 	.dword	_$_str


//--------------------- .text.triton_poi_fused_mul_tanh_1 --------------------------
	.section	.text.triton_poi_fused_mul_tanh_1,"ax",@progbits
	.align	128
        .global         triton_poi_fused_mul_tanh_1
        .type           triton_poi_fused_mul_tanh_1,@function
        .size           triton_poi_fused_mul_tanh_1,(.L_x_9 - triton_poi_fused_mul_tanh_1)
        .other          triton_poi_fused_mul_tanh_1,@"STO_CUDA_ENTRY STV_DEFAULT"
triton_poi_fused_mul_tanh_1:
.text.triton_poi_fused_mul_tanh_1:
[----:B------:R-:W0:Y:S02]  /*0000*/  LDC R1, c[0x0][0x28] ;  /* 0x00000a00ff017b82 */ /* 0x000e240000000800 */
[----:B------:R-:W1:Y:S01]  /*0010*/  S2R R0, SR_TID.X ;  /* 0x0000000000007919 */ /* 0x000e620000002100 */
[----:B------:R-:W-:Y:S01]  /*0020*/  ULDC.64 UR4, c[0x0][0x208] ;  /* 0x0000820000047ab9 */ /* 0x000fe20000000a00 */
[----:B------:R-:W-:Y:S01]  /*0030*/  BSSY B0, `(.L_x_0) ;  /* 0x000000b000007945 */ /* 0x000fe20003800000 */
[----:B------:R-:W2:Y:S01]  /*0040*/  S2R R3, SR_CTAID.X ;  /* 0x0000000000037919 */ /* 0x000ea20000002500 */
[----:B-1----:R-:W-:-:S04]  /*0050*/  SHF.L.U32 R0, R0, 0x1, RZ ;  /* 0x0000000100007819 */ /* 0x002fc800000006ff */
[----:B------:R-:W-:-:S04]  /*0060*/  LOP3.LUT R0, R0, 0xfe, RZ, 0xc0, !PT ;  /* 0x000000fe00007812 */ /* 0x000fc800078ec0ff */
[----:B--2---:R-:W-:Y:S02]  /*0070*/  LEA R4, R3, R0, 0x8 ;  /* 0x0000000003047211 */ /* 0x004fe400078e40ff */
[----:B------:R-:W-:Y:S02]  /*0080*/  CS2R R2, SRZ ;  /* 0x0000000000027805 */ /* 0x000fe4000001ff00 */
[----:B------:R-:W-:-:S13]  /*0090*/  ISETP.GE.AND P0, PT, R4, 0x100, PT ;  /* 0x000001000400780c */ /* 0x000fda0003f06270 */
[----:B------:R-:W-:Y:S05]  /*00a0*/  @P0 BRA `(.L_x_1) ;  /* 0x00000000000c0947 */ /* 0x000fea0003800000 */
[----:B------:R-:W1:Y:S02]  /*00b0*/  LDC.64 R2, c[0x0][0x210] ;  /* 0x00008400ff027b82 */ /* 0x000e640000000a00 */
[----:B-1----:R-:W-:-:S06]  /*00c0*/  IMAD.WIDE R2, R4, 0x4, R2 ;  /* 0x0000000404027825 */ /* 0x002fcc00078e0202 */
[----:B------:R-:W5:Y:S02]  /*00d0*/  LDG.E.64 R2, desc[UR4][R2.64] ;  /* 0x0000000402027981 */ /* 0x000f64000c1e1b00 */
.L_x_1:
[----:B------:R-:W-:Y:S05]  /*00e0*/  BSYNC B0 ;  /* 0x0000000000007941 */ /* 0x000fea0003800000 */
.L_x_0:
[----:B-----5:R-:W-:Y:S01]  /*00f0*/  FADD.FTZ R7, |R2|, -RZ ;  /* 0x800000ff02077221 */ /* 0x020fe20000010200 */
[----:B------:R-:W-:Y:S04]  /*0100*/  BSSY B0, `(.L_x_2) ;  /* 0x0000014000007945 */ /* 0x000fe80003800000 */
[----:B------:R-:W-:-:S13]  /*0110*/  FSETP.GE.AND P1, PT, R7, 0.60000002384185791016, PT ;  /* 0x3f19999a0700780b */ /* 0x000fda0003f26000 */
[----:B------:R-:W-:Y:S05]  /*0120*/  @!P1 BRA `(.L_x_3) ;  /* 0x0000000000289947 */ /* 0x000fea0003800000 */
[C---:B------:R-:W-:Y:S01]  /*0130*/  FMUL R0, R7.reuse, 2.8853900432586669922 ;  /* 0x4038aa3b07007820 */ /* 0x040fe20000400000 */
[----:B------:R-:W-:Y:S01]  /*0140*/  HFMA2.MMA R5, -RZ, RZ, 1.875, 0 ;  /* 0x3f800000ff057435 */ /* 0x000fe200000001ff */
[----:B------:R-:W-:-:S04]  /*0150*/  FSETP.GE.AND P1, PT, R7, 9.010913848876953125, PT ;  /* 0x41102cb40700780b */ /* 0x000fc80003f26000 */
[----:B------:R-:W1:Y:S02]  /*0160*/  MUFU.EX2 R0, R0 ;  /* 0x0000000000007308 */ /* 0x000e640000000800 */
[----:B-1----:R-:W-:-:S06]  /*0170*/  FADD R6, R0, 1 ;  /* 0x3f80000000067421 */ /* 0x002fcc0000000000 */
[----:B------:R-:W1:Y:S02]  /*0180*/  MUFU.RCP R6, R6 ;  /* 0x0000000600067308 */ /* 0x000e640000001000 */
[----:B-1----:R-:W-:-:S05]  /*0190*/  FFMA.FTZ R5, R6, -2, R5 ;  /* 0xc000000006057823 */ /* 0x002fca0000010005 */
[----:B------:R-:W-:-:S04]  /*01a0*/  FSEL R5, R5, 1, !P1 ;  /* 0x3f80000005057808 */ /* 0x000fc80004800000 */
[----:B------:R-:W-:Y:S01]  /*01b0*/  LOP3.LUT R5, R5, 0x80000000, R2, 0xf8, !PT ;  /* 0x8000000005057812 */ /* 0x000fe200078ef802 */
[----:B------:R-:W-:Y:S06]  /*01c0*/  BRA `(.L_x_4) ;  /* 0x00000000001c7947 */ /* 0x000fec0003800000 */
.L_x_3:
[----:B------:R-:W-:Y:S01]  /*01d0*/  MOV R0, 0x3c80f082 ;  /* 0x3c80f08200007802 */ /* 0x000fe20000000f00 */
[----:B------:R-:W-:-:S04]  /*01e0*/  FMUL R5, R2, R2 ;  /* 0x0000000202057220 */ /* 0x000fc80000400000 */
[----:B------:R-:W-:-:S04]  /*01f0*/  FFMA.FTZ R0, R5, R0, -0.052303962409496307373 ;  /* 0xbd563cae05007423 */ /* 0x000fc80000010000 */
[----:B------:R-:W-:-:S04]  /*0200*/  FFMA.FTZ R0, R5, R0, 0.1331529766321182251 ;  /* 0x3e08594105007423 */ /* 0x000fc80000010000 */
[----:B------:R-:W-:-:S04]  /*0210*/  FFMA.FTZ R0, R5, R0, -0.33332768082618713379 ;  /* 0xbeaaa9ed05007423 */ /* 0x000fc80000010000 */
[----:B------:R-:W-:-:S04]  /*0220*/  FFMA.FTZ R5, R5, R0, RZ ;  /* 0x0000000005057223 */ /* 0x000fc800000100ff */
[----:B------:R-:W-:-:S07]  /*0230*/  FFMA.FTZ R5, R5, R2, R2 ;  /* 0x0000000205057223 */ /* 0x000fce0000010002 */
.L_x_4:
[----:B------:R-:W-:Y:S05]  /*0240*/  BSYNC B0 ;  /* 0x0000000000007941 */ /* 0x000fea0003800000 */
.L_x_2:
[----:B------:R-:W-:Y:S01]  /*0250*/  FADD.FTZ R8, |R3|, -RZ ;  /* 0x800000ff03087221 */ /* 0x000fe20000010200 */
[----:B------:R-:W-:Y:S01]  /*0260*/  BSSY B0, `(.L_x_5) ;  /* 0x0000015000007945 */ /* 0x000fe20003800000 */
[----:B------:R-:W-:-:S03]  /*0270*/  SHF.R.S32.HI R9, RZ, 0x1f, R4 ;  /* 0x0000001fff097819 */ /* 0x000fc60000011404 */
        /* <DEDUP_REMOVED lines=12> */
.L_x_6:
[----:B------:R-:W-:Y:S01]  /*0340*/  MOV R0, 0x3c80f082 ;  /* 0x3c80f08200007802 */ /* 0x000fe20000000f00 */
[----:B------:R-:W-:-:S04]  /*0350*/  FMUL R7, R3, R3 ;  /* 0x0000000303077220 */ /* 0x000fc80000400000 */
[----:B------:R-:W-:-:S04]  /*0360*/  FFMA.FTZ R0, R7, R0, -0.052303962409496307373 ;  /* 0xbd563cae07007423 */ /* 0x000fc80000010000 */
[----:B------:R-:W-:-:S04]  /*0370*/  FFMA.FTZ R0, R7, R0, 0.1331529766321182251 ;  /* 0x3e08594107007423 */ /* 0x000fc80000010000 */
[----:B------:R-:W-:-:S04]  /*0380*/  FFMA.FTZ R0, R7, R0, -0.33332768082618713379 ;  /* 0xbeaaa9ed07007423 */ /* 0x000fc80000010000 */
[----:B------:R-:W-:-:S04]  /*0390*/  FFMA.FTZ R0, R7, R0, RZ ;  /* 0x0000000007007223 */ /* 0x000fc800000100ff */
[----:B------:R-:W-:-:S07]  /*03a0*/  FFMA.FTZ R0, R0, R3, R3 ;  /* 0x0000000300007223 */ /* 0x000fce0000010003 */
.L_x_7:
[----:B------:R-:W-:Y:S05]  /*03b0*/  BSYNC B0 ;  /* 0x0000000000007941 */ /* 0x000fea0003800000 */
.L_x_5:
[----:B------:R-:W-:Y:S02]  /*03c0*/  ULDC.64 UR6, c[0x0][0x218] ;  /* 0x0000860000067ab9 */ /* 0x000fe40000000a00 */
[----:B------:R-:W-:-:S04]  /*03d0*/  LEA R2, P1, R4, UR6, 0x2 ;  /* 0x0000000604027c11 */ /* 0x000fc8000f8210ff */
[----:B------:R-:W-:Y:S01]  /*03e0*/  LEA.HI.X R3, R4, UR7, R9, 0x2, P1 ;  /* 0x0000000704037c11 */ /* 0x000fe200088f1409 */
[----:B------:R-:W-:Y:S08]  /*03f0*/  @P0 EXIT ;  /* 0x000000000000094d */ /* 0x000ff00003800000 */
[----:B------:R-:W-:Y:S01]  /*0400*/  FMUL R4, R5, 4 ;  /* 0x4080000005047820 */ /* 0x000fe20000400000 */
[----:B------:R-:W-:-:S05]  /*0410*/  FMUL R5, R0, 4 ;  /* 0x4080000000057820 */ /* 0x000fca0000400000 */
[----:B------:R-:W-:Y:S01]  /*0420*/  STG.E.64 desc[UR4][R2.64], R4 ;  /* 0x0000000402007986 */ /* 0x000fe2000c101b04 */
[----:B------:R-:W-:Y:S05]  /*0430*/  EXIT ;  /* 0x000000000000794d */ /* 0x000fea0003800000 */
.L_x_8:
[----:B------:R-:W-:-:S00]  /*0440*/  BRA `(.L_x_8) ;  /* 0xfffffffc00fc7947 */ /* 0x000fc0000383ffff */
[----:B------:R-:W-:-:S00]  /*0450*/  NOP ;  /* 0x0000000000007918 */ /* 0x000fc00000000000 */
        /* <DEDUP_REMOVED lines=10> */
.L_x_9:


//--------------------- .nv.global.init           --------------------------
	.section	.nv.global.init,"aw",@progbits
.nv.global.init:
	.type		_$_str,@object
	.size		_$_str,(.L_0 - _$_str)
_$_str:
        /*0000*/ 	.byte	0x5f, 0x5f, 0x43, 0x55, 0x44, 0x41, 0x5f, 0x46, 0x54, 0x5a, 0x00
.L_0:


//--------------------- .nv.constant0.triton_poi_fused_mul_tanh_1 --------------------------
	.section	.nv.constant0.triton_poi_fused_mul_tanh_1,"a",@progbits
	.sectionflags	@""
	.align	4
.nv.constant0.triton_poi_fused_mul_tanh_1:
	.zero		548
